	.headerflags	@"EF_CUDA_TEXMODE_UNIFIED EF_CUDA_64BIT_ADDRESS EF_CUDA_ACCELERATORS EF_CUDA_SM90 EF_CUDA_VIRTUAL_SM(EF_CUDA_SM90)"
	.elftype	@"ET_EXEC"


//--------------------- .nv.info                  --------------------------
	.section	.nv.info,"",@"SHT_CUDA_INFO"
	.align	4


	//----- nvinfo : EIATTR_REGCOUNT
	.align		4
        /*0000*/ 	.byte	0x04, 0x2f
        /*0002*/ 	.short	(.L_1 - .L_0)
	.align		4
.L_0:
        /*0004*/ 	.word	index@(triton_poi_fused_add_convolution_mul_18)
        /*0008*/ 	.word	0x00000040


	//----- nvinfo : EIATTR_MIN_STACK_SIZE
	.align		4
.L_1:
        /*000c*/ 	.byte	0x04, 0x12
        /*000e*/ 	.short	(.L_3 - .L_2)
	.align		4
.L_2:
        /*0010*/ 	.word	index@(triton_poi_fused_add_convolution_mul_18)
        /*0014*/ 	.word	0x00000000


	//----- nvinfo : EIATTR_FRAME_SIZE
	.align		4
.L_3:
        /*0018*/ 	.byte	0x04, 0x11
        /*001a*/ 	.short	(.L_5 - .L_4)
	.align		4
.L_4:
        /*001c*/ 	.word	index@(triton_poi_fused_add_convolution_mul_18)
        /*0020*/ 	.word	0x00000000


	//----- nvinfo : EIATTR_MIN_STACK_SIZE
	.align		4
.L_5:
        /*0024*/ 	.byte	0x04, 0x12
        /*0026*/ 	.short	(.L_7 - .L_6)
	.align		4
.L_6:
        /*0028*/ 	.word	index@(triton_poi_fused_add_convolution_mul_18)
        /*002c*/ 	.word	0x00000000
.L_7:


//--------------------- .nv.info.triton_poi_fused_add_convolution_mul_18 --------------------------
	.section	.nv.info.triton_poi_fused_add_convolution_mul_18,"",@"SHT_CUDA_INFO"
	.sectionflags	@""
	.align	4


	//----- nvinfo : EIATTR_CUDA_API_VERSION
	.align		4
        /*0000*/ 	.byte	0x04, 0x37
        /*0002*/ 	.short	(.L_9 - .L_8)
.L_8:
        /*0004*/ 	.word	0x0000007c


	//----- nvinfo : EIATTR_KPARAM_INFO
	.align		4
.L_9:
        /*0008*/ 	.byte	0x04, 0x17
        /*000a*/ 	.short	(.L_11 - .L_10)
.L_10:
        /*000c*/ 	.word	0x00000000
        /*0010*/ 	.short	0x0009
        /*0012*/ 	.short	0x0044
        /*0014*/ 	.byte	0x00, 0xf0, 0x11, 0x00


	//----- nvinfo : EIATTR_KPARAM_INFO
	.align		4
.L_11:
        /*0018*/ 	.byte	0x04, 0x17
        /*001a*/ 	.short	(.L_13 - .L_12)
.L_12:
        /*001c*/ 	.word	0x00000000
        /*0020*/ 	.short	0x0008
        /*0022*/ 	.short	0x0040
        /*0024*/ 	.byte	0x00, 0xf0, 0x11, 0x00


	//----- nvinfo : EIATTR_KPARAM_INFO
	.align		4
.L_13:
        /*0028*/ 	.byte	0x04, 0x17
        /*002a*/ 	.short	(.L_15 - .L_14)
.L_14:
        /*002c*/ 	.word	0x00000000
        /*0030*/ 	.short	0x0007
        /*0032*/ 	.short	0x0038
        /*0034*/ 	.byte	0x00, 0xf4, 0x21, 0x00


	//----- nvinfo : EIATTR_KPARAM_INFO
	.align		4
.L_15:
        /*0038*/ 	.byte	0x04, 0x17
        /*003a*/ 	.short	(.L_17 - .L_16)
.L_16:
        /*003c*/ 	.word	0x00000000
        /*0040*/ 	.short	0x0006
        /*0042*/ 	.short	0x0030
        /*0044*/ 	.byte	0x00, 0xf4, 0x21, 0x00


	//----- nvinfo : EIATTR_KPARAM_INFO
	.align		4
.L_17:
        /*0048*/ 	.byte	0x04, 0x17
        /*004a*/ 	.short	(.L_19 - .L_18)
.L_18:
        /*004c*/ 	.word	0x00000000
        /*0050*/ 	.short	0x0005
        /*0052*/ 	.short	0x0028
        /*0054*/ 	.byte	0x00, 0xf4, 0x21, 0x00


	//----- nvinfo : EIATTR_KPARAM_INFO
	.align		4
.L_19:
        /*0058*/ 	.byte	0x04, 0x17
        /*005a*/ 	.short	(.L_21 - .L_20)
.L_20:
        /*005c*/ 	.word	0x00000000
        /*0060*/ 	.short	0x0004
        /*0062*/ 	.short	0x0020
        /*0064*/ 	.byte	0x00, 0xf4, 0x21, 0x00


	//----- nvinfo : EIATTR_KPARAM_INFO
	.align		4
.L_21:
        /*0068*/ 	.byte	0x04, 0x17
        /*006a*/ 	.short	(.L_23 - .L_22)
.L_22:
        /*006c*/ 	.word	0x00000000
        /*0070*/ 	.short	0x0003
        /*0072*/ 	.short	0x0018
        /*0074*/ 	.byte	0x00, 0xf4, 0x21, 0x00


	//----- nvinfo : EIATTR_KPARAM_INFO
	.align		4
.L_23:
        /*0078*/ 	.byte	0x04, 0x17
        /*007a*/ 	.short	(.L_25 - .L_24)
.L_24:
        /*007c*/ 	.word	0x00000000
        /*0080*/ 	.short	0x0002
        /*0082*/ 	.short	0x0010
        /*0084*/ 	.byte	0x00, 0xf4, 0x21, 0x00


	//----- nvinfo : EIATTR_KPARAM_INFO
	.align		4
.L_25:
        /*0088*/ 	.byte	0x04, 0x17
        /*008a*/ 	.short	(.L_27 - .L_26)
.L_26:
        /*008c*/ 	.word	0x00000000
        /*0090*/ 	.short	0x0001
        /*0092*/ 	.short	0x0008
        /*0094*/ 	.byte	0x00, 0xf4, 0x21, 0x00


	//----- nvinfo : EIATTR_KPARAM_INFO
	.align		4
.L_27:
        /*0098*/ 	.byte	0x04, 0x17
        /*009a*/ 	.short	(.L_29 - .L_28)
.L_28:
        /*009c*/ 	.word	0x00000000
        /*00a0*/ 	.short	0x0000
        /*00a2*/ 	.short	0x0000
        /*00a4*/ 	.byte	0x00, 0xf4, 0x21, 0x00


	//----- nvinfo : EIATTR_SPARSE_MMA_MASK
	.align		4
.L_29:
        /*00a8*/ 	.byte	0x03, 0x50
        /*00aa*/ 	.short	0x0000


	//----- nvinfo : EIATTR_MAXREG_COUNT
	.align		4
        /*00ac*/ 	.byte	0x03, 0x1b
        /*00ae*/ 	.short	0x00ff


	//----- nvinfo : EIATTR_EXIT_INSTR_OFFSETS
	.align		4
        /*00b0*/ 	.byte	0x04, 0x1c
        /*00b2*/ 	.short	(.L_31 - .L_30)


	//   ....[0]....
.L_30:
        /*00b4*/ 	.word	0x00000ea0


	//   ....[1]....
        /*00b8*/ 	.word	0x00000f00


	//----- nvinfo : EIATTR_REQNTID
	.align		4
.L_31:
        /*00bc*/ 	.byte	0x04, 0x10
        /*00be*/ 	.short	(.L_33 - .L_32)
.L_32:
        /*00c0*/ 	.word	0x00000100
        /*00c4*/ 	.word	0x00000001
        /*00c8*/ 	.word	0x00000001


	//----- nvinfo : EIATTR_CBANK_PARAM_SIZE
	.align		4
.L_33:
        /*00cc*/ 	.byte	0x03, 0x19
        /*00ce*/ 	.short	0x0048


	//----- nvinfo : EIATTR_PARAM_CBANK
	.align		4
        /*00d0*/ 	.byte	0x04, 0x0a
        /*00d2*/ 	.short	(.L_35 - .L_34)
	.align		4
.L_34:
        /*00d4*/ 	.word	index@(.nv.constant0.triton_poi_fused_add_convolution_mul_18)
        /*00d8*/ 	.short	0x0210
        /*00da*/ 	.short	0x0048


	//----- nvinfo : EIATTR_SW_WAR
	.align		4
.L_35:
        /*00dc*/ 	.byte	0x04, 0x36
        /*00de*/ 	.short	(.L_37 - .L_36)
.L_36:
        /*00e0*/ 	.word	0x00000008
.L_37:


//--------------------- .nv.callgraph             --------------------------
	.section	.nv.callgraph,"",@"SHT_CUDA_CALLGRAPH"
	.align	4
	.sectionentsize	8
	.align		4
        /*0000*/ 	.word	0x00000000
	.align		4
        /*0004*/ 	.word	0xffffffff
	.align		4
        /*0008*/ 	.word	0x00000000
	.align		4
        /*000c*/ 	.word	0xfffffffe
	.align		4
        /*0010*/ 	.word	0x00000000
	.align		4
        /*0014*/ 	.word	0xfffffffd
	.align		4
        /*0018*/ 	.word	0x00000000
	.align		4
        /*001c*/ 	.word	0xfffffffc


//--------------------- .text.triton_poi_fused_add_convolution_mul_18 --------------------------
	.section	.text.triton_poi_fused_add_convolution_mul_18,"ax",@progbits
	.sectionflags	@"SHF_BARRIERS=1"
	.align	128
        .global         triton_poi_fused_add_convolution_mul_18
        .type           triton_poi_fused_add_convolution_mul_18,@function
        .size           triton_poi_fused_add_convolution_mul_18,(.L_x_1 - triton_poi_fused_add_convolution_mul_18)
        .other          triton_poi_fused_add_convolution_mul_18,@"STO_CUDA_ENTRY STV_DEFAULT"
triton_poi_fused_add_convolution_mul_18:
.text.triton_poi_fused_add_convolution_mul_18:
[----:B------:R-:W0:Y:S01]  /*0000*/  LDC R1, c[0x0][0x28] ;  /* 0x00000a00ff017b82 */ /* 0x000e220000000800 */
[----:B------:R-:W1:Y:S07]  /*0010*/  S2R R0, SR_CTAID.X ;  /* 0x0000000000007919 */ /* 0x000e6e0000002500 */
[----:B------:R-:W2:Y:S01]  /*0020*/  LDC.64 R16, c[0x0][0x220] ;  /* 0x00008800ff107b82 */ /* 0x000ea20000000a00 */
[----:B------:R-:W-:Y:S02]  /*0030*/  CS2R R4, SRZ ;  /* 0x0000000000047805 */ /* 0x000fe4000001ff00 */
[----:B------:R-:W-:Y:S01]  /*0040*/  CS2R R6, SRZ ;  /* 0x0000000000067805 */ /* 0x000fe2000001ff00 */
[----:B------:R-:W3:Y:S01]  /*0050*/  S2R R48, SR_TID.X ;  /* 0x0000000000307919 */ /* 0x000ee20000002100 */
[----:B------:R-:W-:Y:S01]  /*0060*/  ULDC.64 UR6, c[0x0][0x208] ;  /* 0x0000820000067ab9 */ /* 0x000fe20000000a00 */
[----:B------:R-:W4:Y:S02]  /*0070*/  S2R R2, SR_CTAID.Y ;  /* 0x0000000000027919 */ /* 0x000f240000002600 */
[----:B------:R-:W5:Y:S08]  /*0080*/  LDC.64 R28, c[0x0][0x228] ;  /* 0x00008a00ff1c7b82 */ /* 0x000f700000000a00 */
[----:B------:R-:W5:Y:S01]  /*0090*/  LDC.64 R38, c[0x0][0x230] ;  /* 0x00008c00ff267b82 */ /* 0x000f620000000a00 */
[----:B------:R-:W-:-:S02]  /*00a0*/  CS2R R8, SRZ ;  /* 0x0000000000087805 */ /* 0x000fc4000001ff00 */
[----:B------:R-:W-:Y:S02]  /*00b0*/  CS2R R10, SRZ ;  /* 0x00000000000a7805 */ /* 0x000fe4000001ff00 */
[----:B------:R-:W-:Y:S02]  /*00c0*/  CS2R R12, SRZ ;  /* 0x00000000000c7805 */ /* 0x000fe4000001ff00 */
[----:B------:R-:W-:Y:S02]  /*00d0*/  CS2R R14, SRZ ;  /* 0x00000000000e7805 */ /* 0x000fe4000001ff00 */
[----:B------:R-:W-:Y:S02]  /*00e0*/  CS2R R18, SRZ ;  /* 0x0000000000127805 */ /* 0x000fe4000001ff00 */
[----:B------:R-:W-:Y:S02]  /*00f0*/  CS2R R24, SRZ ;  /* 0x0000000000187805 */ /* 0x000fe4000001ff00 */
[----:B------:R-:W-:Y:S01]  /*0100*/  CS2R R20, SRZ ;  /* 0x0000000000147805 */ /* 0x000fe2000001ff00 */
[----:B------:R-:W5:Y:S01]  /*0110*/  LDC.64 R50, c[0x0][0x210] ;  /* 0x00008400ff327b82 */ /* 0x000f620000000a00 */
[----:B-1----:R-:W-:-:S07]  /*0120*/  SHF.L.U32 R0, R0, 0x4, RZ ;  /* 0x0000000400007819 */ /* 0x002fce00000006ff */
[----:B------:R-:W1:Y:S01]  /*0130*/  LDC.64 R32, c[0x0][0x218] ;  /* 0x00008600ff207b82 */ /* 0x000e620000000a00 */
[----:B---3--:R-:W-:Y:S02]  /*0140*/  SHF.L.U32 R3, R48, 0x2, RZ ;  /* 0x0000000230037819 */ /* 0x008fe400000006ff */
[----:B------:R-:W-:Y:S02]  /*0150*/  SHF.R.U32.HI R23, RZ, 0x2, R48 ;  /* 0x00000002ff177819 */ /* 0x000fe40000011630 */
[----:B------:R-:W-:-:S03]  /*0160*/  LOP3.LUT R49, R0, 0xc, R3, 0xf8, !PT ;  /* 0x0000000c00317812 */ /* 0x000fc600078ef803 */
[----:B------:R-:W3:Y:S01]  /*0170*/  LDC.64 R58, c[0x0][0x238] ;  /* 0x00008e00ff3a7b82 */ /* 0x000ee20000000a00 */
[----:B------:R-:W-:Y:S02]  /*0180*/  SGXT.U32 R23, R23, 0x6 ;  /* 0x000000061717781a */ /* 0x000fe40000000000 */
[C---:B------:R-:W-:Y:S01]  /*0190*/  ISETP.GE.AND P0, PT, R49.reuse, 0x80, PT ;  /* 0x000000803100780c */ /* 0x040fe20003f06270 */
[----:B--2---:R-:W-:Y:S01]  /*01a0*/  IMAD.WIDE R16, R49, 0x4, R16 ;  /* 0x0000000431107825 */ /* 0x004fe200078e0210 */
[----:B----4-:R-:W-:-:S05]  /*01b0*/  PRMT R26, R23, 0x6540, R2 ;  /* 0x00006540171a7816 */ /* 0x010fca0000000002 */
[----:B------:R-:W-:Y:S01]  /*01c0*/  IMAD R55, R26, 0x80, R49 ;  /* 0x000000801a377824 */ /* 0x000fe200078e0231 */
[----:B------:R-:W-:-:S03]  /*01d0*/  CS2R R26, SRZ ;  /* 0x00000000001a7805 */ /* 0x000fc6000001ff00 */
[C---:B------:R-:W-:Y:S01]  /*01e0*/  VIADD R53, R55.reuse, 0x4000 ;  /* 0x0000400037357836 */ /* 0x040fe20000000000 */
[----:B------:R-:W-:Y:S01]  /*01f0*/  IADD3 R57, R55, 0x2000, RZ ;  /* 0x0000200037397810 */ /* 0x000fe20007ffe0ff */
[----:B------:R2:W4:Y:S01]  /*0200*/  @!P0 LDG.E.EL.128 R4, desc[UR6][R16.64] ;  /* 0x0000000610048981 */ /* 0x000522000c2e1d00 */
[----:B------:R-:W-:Y:S02]  /*0210*/  IADD3 R41, R55, 0x6000, RZ ;  /* 0x0000600037297810 */ /* 0x000fe40007ffe0ff */
[----:B------:R-:W-:Y:S01]  /*0220*/  CS2R R22, SRZ ;  /* 0x0000000000167805 */ /* 0x000fe2000001ff00 */
[----:B-----5:R-:W-:-:S04]  /*0230*/  IMAD.WIDE R30, R55, 0x4, R28 ;  /* 0x00000004371e7825 */ /* 0x020fc800078e021c */
[----:B0-----:R-:W-:Y:S01]  /*0240*/  IMAD.WIDE R38, R49, 0x4, R38 ;  /* 0x0000000431267825 */ /* 0x001fe200078e0226 */
[----:B------:R0:W4:Y:S01]  /*0250*/  @!P0 LDG.E.EL.128 R8, desc[UR6][R30.64] ;  /* 0x000000061e088981 */ /* 0x000122000c2e1d00 */
[----:B--2---:R-:W-:Y:S02]  /*0260*/  CS2R R16, SRZ ;  /* 0x0000000000107805 */ /* 0x004fe4000001ff00 */
[--C-:B------:R-:W-:Y:S01]  /*0270*/  IMAD.WIDE R34, R57, 0x4, R28.reuse ;  /* 0x0000000439227825 */ /* 0x100fe200078e021c */
[----:B------:R-:W4:Y:S03]  /*0280*/  @!P0 LDG.E.EL.128 R24, desc[UR6][R38.64] ;  /* 0x0000000626188981 */ /* 0x000f26000c2e1d00 */
[--C-:B------:R-:W-:Y:S01]  /*0290*/  IMAD.WIDE R36, R53, 0x4, R28.reuse ;  /* 0x0000000435247825 */ /* 0x100fe200078e021c */
[----:B------:R2:W5:Y:S03]  /*02a0*/  @!P0 LDG.E.EL.128 R12, desc[UR6][R34.64] ;  /* 0x00000006220c8981 */ /* 0x000566000c2e1d00 */
[----:B------:R-:W-:Y:S01]  /*02b0*/  IMAD.WIDE R28, R41, 0x4, R28 ;  /* 0x00000004291c7825 */ /* 0x000fe200078e021c */
[----:B------:R1:W5:Y:S04]  /*02c0*/  @!P0 LDG.E.EL.128 R16, desc[UR6][R36.64] ;  /* 0x0000000624108981 */ /* 0x000368000c2e1d00 */
[----:B------:R3:W5:Y:S01]  /*02d0*/  @!P0 LDG.E.EL.128 R20, desc[UR6][R28.64] ;  /* 0x000000061c148981 */ /* 0x000762000c2e1d00 */
[----:B------:R-:W-:Y:S01]  /*02e0*/  IMAD.WIDE R54, R55, 0x4, R50 ;  /* 0x0000000437367825 */ /* 0x000fe200078e0232 */
[----:B0-----:R-:W-:-:S02]  /*02f0*/  CS2R R30, SRZ ;  /* 0x00000000001e7805 */ /* 0x001fc4000001ff00 */
[----:B--2---:R-:W-:Y:S01]  /*0300*/  CS2R R34, SRZ ;  /* 0x0000000000227805 */ /* 0x004fe2000001ff00 */
[--C-:B------:R-:W-:Y:S01]  /*0310*/  IMAD.WIDE R56, R57, 0x4, R50.reuse ;  /* 0x0000000439387825 */ /* 0x100fe200078e0232 */
[----:B-1----:R-:W-:Y:S02]  /*0320*/  CS2R R36, SRZ ;  /* 0x0000000000247805 */ /* 0x002fe4000001ff00 */
[----:B------:R-:W-:Y:S01]  /*0330*/  CS2R R38, SRZ ;  /* 0x0000000000267805 */ /* 0x000fe2000001ff00 */
[--C-:B------:R-:W-:Y:S01]  /*0340*/  IMAD.WIDE R52, R53, 0x4, R50.reuse ;  /* 0x0000000435347825 */ /* 0x100fe200078e0232 */
[----:B---3--:R-:W-:Y:S02]  /*0350*/  CS2R R28, SRZ ;  /* 0x00000000001c7805 */ /* 0x008fe4000001ff00 */
[----:B------:R-:W-:Y:S02]  /*0360*/  CS2R R42, SRZ ;  /* 0x00000000002a7805 */ /* 0x000fe4000001ff00 */
[----:B------:R-:W-:Y:S01]  /*0370*/  CS2R R44, SRZ ;  /* 0x00000000002c7805 */ /* 0x000fe2000001ff00 */
[----:B------:R-:W-:Y:S01]  /*0380*/  IMAD.WIDE R50, R41, 0x4, R50 ;  /* 0x0000000429327825 */ /* 0x000fe200078e0232 */
[----:B------:R-:W-:-:S02]  /*0390*/  CS2R R40, SRZ ;  /* 0x0000000000287805 */ /* 0x000fc4000001ff00 */
[----:B------:R-:W-:Y:S01]  /*03a0*/  CS2R R46, SRZ ;  /* 0x00000000002e7805 */ /* 0x000fe2000001ff00 */
[----:B------:R-:W2:Y:S04]  /*03b0*/  @!P0 LDG.E.EL.128 R36, desc[UR6][R56.64] ;  /* 0x0000000638248981 */ /* 0x000ea8000c2e1d00 */
[----:B------:R-:W3:Y:S04]  /*03c0*/  @!P0 LDG.E.EL.128 R40, desc[UR6][R52.64] ;  /* 0x0000000634288981 */ /* 0x000ee8000c2e1d00 */
[----:B------:R-:W2:Y:S01]  /*03d0*/  @!P0 LDG.E.EL.128 R44, desc[UR6][R50.64] ;  /* 0x00000006322c8981 */ /* 0x000ea2000c2e1d00 */
[----:B------:R-:W-:-:S04]  /*03e0*/  IMAD.WIDE R60, R49, 0x4, R58 ;  /* 0x00000004313c7825 */ /* 0x000fc800078e023a */
[-CC-:B----4-:R-:W-:Y:S01]  /*03f0*/  FFMA R8, R8, R4.reuse, R24.reuse ;  /* 0x0000000408087223 */ /* 0x190fe20000000018 */
[-CC-:B------:R-:W-:Y:S01]  /*0400*/  FFMA R9, R9, R5.reuse, R25.reuse ;  /* 0x0000000509097223 */ /* 0x180fe20000000019 */
[-CC-:B-----5:R-:W-:Y:S01]  /*0410*/  FFMA R12, R12, R4.reuse, R24.reuse ;  /* 0x000000040c0c7223 */ /* 0x1a0fe20000000018 */
[-CC-:B------:R-:W-:Y:S01]  /*0420*/  FFMA R13, R13, R5.reuse, R25.reuse ;  /* 0x000000050d0d7223 */ /* 0x180fe20000000019 */
[-CC-:B------:R-:W-:Y:S01]  /*0430*/  FFMA R16, R16, R4.reuse, R24.reuse ;  /* 0x0000000410107223 */ /* 0x180fe20000000018 */
[-CC-:B------:R-:W-:Y:S01]  /*0440*/  FFMA R17, R17, R5.reuse, R25.reuse ;  /* 0x0000000511117223 */ /* 0x180fe20000000019 */
[----:B------:R-:W-:Y:S01]  /*0450*/  FFMA R24, R20, R4, R24 ;  /* 0x0000000414187223 */ /* 0x000fe20000000018 */
[----:B------:R-:W-:Y:S02]  /*0460*/  FFMA R25, R21, R5, R25 ;  /* 0x0000000515197223 */ /* 0x000fe40000000019 */
[----:B------:R-:W0:Y:S01]  /*0470*/  LDC.64 R20, c[0x0][0x240] ;  /* 0x00009000ff147b82 */ /* 0x000e220000000a00 */
[----:B------:R-:W-:Y:S01]  /*0480*/  IMAD.WIDE R4, R49, 0x4, R32 ;  /* 0x0000000431047825 */ /* 0x000fe200078e0220 */
[----:B------:R-:W-:-:S04]  /*0490*/  CS2R R32, SRZ ;  /* 0x0000000000207805 */ /* 0x000fc8000001ff00 */
[----:B------:R1:W2:Y:S04]  /*04a0*/  @!P0 LDG.E.EL.128 R28, desc[UR6][R4.64] ;  /* 0x00000006041c8981 */ /* 0x0002a8000c2e1d00 */
[----:B------:R-:W4:Y:S01]  /*04b0*/  @!P0 LDG.E.EL.128 R32, desc[UR6][R54.64] ;  /* 0x0000000636208981 */ /* 0x000f22000c2e1d00 */
[-CC-:B------:R-:W-:Y:S01]  /*04c0*/  FFMA R10, R10, R6.reuse, R26.reuse ;  /* 0x000000060a0a7223 */ /* 0x180fe2000000001a */
[-CC-:B------:R-:W-:Y:S01]  /*04d0*/  FFMA R14, R14, R6.reuse, R26.reuse ;  /* 0x000000060e0e7223 */ /* 0x180fe2000000001a */
[-CC-:B------:R-:W-:Y:S01]  /*04e0*/  FFMA R18, R18, R6.reuse, R26.reuse ;  /* 0x0000000612127223 */ /* 0x180fe2000000001a */
[-CC-:B------:R-:W-:Y:S01]  /*04f0*/  FFMA R11, R11, R7.reuse, R27.reuse ;  /* 0x000000070b0b7223 */ /* 0x180fe2000000001b */
[-CC-:B------:R-:W-:Y:S01]  /*0500*/  FFMA R15, R15, R7.reuse, R27.reuse ;  /* 0x000000070f0f7223 */ /* 0x180fe2000000001b */
[-CC-:B------:R-:W-:Y:S01]  /*0510*/  FFMA R19, R19, R7.reuse, R27.reuse ;  /* 0x0000000713137223 */ /* 0x180fe2000000001b */
[----:B------:R-:W-:Y:S01]  /*0520*/  FFMA R26, R22, R6, R26 ;  /* 0x00000006161a7223 */ /* 0x000fe2000000001a */
[----:B------:R-:W-:Y:S01]  /*0530*/  FFMA R27, R23, R7, R27 ;  /* 0x00000007171b7223 */ /* 0x000fe2000000001b */
[----:B-1----:R-:W-:-:S02]  /*0540*/  CS2R R4, SRZ ;  /* 0x0000000000047805 */ /* 0x002fc4000001ff00 */
[----:B------:R-:W-:Y:S02]  /*0550*/  CS2R R6, SRZ ;  /* 0x0000000000067805 */ /* 0x000fe4000001ff00 */
[----:B------:R-:W-:Y:S01]  /*0560*/  CS2R R22, SRZ ;  /* 0x0000000000167805 */ /* 0x000fe2000001ff00 */
[----:B0-----:R-:W-:Y:S01]  /*0570*/  IMAD.WIDE R58, R49, 0x4, R20 ;  /* 0x00000004313a7825 */ /* 0x001fe200078e0214 */
[----:B------:R-:W-:Y:S02]  /*0580*/  CS2R R20, SRZ ;  /* 0x0000000000147805 */ /* 0x000fe4000001ff00 */
[----:B------:R-:W5:Y:S04]  /*0590*/  @!P0 LDG.E.EL.128 R4, desc[UR6][R60.64] ;  /* 0x000000063c048981 */ /* 0x000f68000c2e1d00 */
[----:B------:R0:W5:Y:S01]  /*05a0*/  @!P0 LDG.E.EL.128 R20, desc[UR6][R58.64] ;  /* 0x000000063a148981 */ /* 0x000162000c2e1d00 */
[----:B------:R-:W1:Y:S01]  /*05b0*/  S2R R49, SR_TID.X ;  /* 0x0000000000317919 */ /* 0x000e620000002100 */
[----:B------:R-:W0:Y:S01]  /*05c0*/  S2UR UR5, SR_CgaCtaId ;  /* 0x00000000000579c3 */ /* 0x000e220000008800 */
[----:B------:R-:W-:-:S02]  /*05d0*/  UMOV UR4, 0x400 ;  /* 0x0000040000047882 */ /* 0x000fc40000000000 */
[----:B0-----:R-:W-:Y:S01]  /*05e0*/  UPRMT UR4, UR5, 0x654, UR4 ;  /* 0x0000065405047896 */ /* 0x001fe20008000004 */
[----:B------:R-:W-:-:S04]  /*05f0*/  LOP3.LUT R3, R3, 0xfc, RZ, 0xc0, !PT ;  /* 0x000000fc03037812 */ /* 0x000fc800078ec0ff */
[----:B------:R-:W-:Y:S01]  /*0600*/  BAR.SYNC.DEFER_BLOCKING 0x0 ;  /* 0x0000000000007b1d */ /* 0x000fe20000010000 */
[C---:B--2---:R-:W-:Y:S01]  /*0610*/  FADD R36, R28.reuse, R36 ;  /* 0x000000241c247221 */ /* 0x044fe20000000000 */
[C---:B---3--:R-:W-:Y:S01]  /*0620*/  FADD R40, R28.reuse, R40 ;  /* 0x000000281c287221 */ /* 0x048fe20000000000 */
[C---:B------:R-:W-:Y:S01]  /*0630*/  FADD R44, R28.reuse, R44 ;  /* 0x0000002c1c2c7221 */ /* 0x040fe20000000000 */
[----:B----4-:R-:W-:Y:S01]  /*0640*/  FADD R32, R28, R32 ;  /* 0x000000201c207221 */ /* 0x010fe20000000000 */
[----:B-1----:R-:W-:-:S04]  /*0650*/  SHF.L.U32 R28, R49, 0xa, RZ ;  /* 0x0000000a311c7819 */ /* 0x002fc800000006ff */
[----:B------:R-:W-:Y:S01]  /*0660*/  LOP3.LUT R28, R28, 0xc00, RZ, 0xc0, !PT ;  /* 0x00000c001c1c7812 */ /* 0x000fe200078ec0ff */
[C---:B------:R-:W-:Y:S01]  /*0670*/  FADD R33, R29.reuse, R33 ;  /* 0x000000211d217221 */ /* 0x040fe20000000000 */
[C---:B------:R-:W-:Y:S01]  /*0680*/  FADD R37, R29.reuse, R37 ;  /* 0x000000251d257221 */ /* 0x040fe20000000000 */
[C---:B------:R-:W-:Y:S01]  /*0690*/  FADD R41, R29.reuse, R41 ;  /* 0x000000291d297221 */ /* 0x040fe20000000000 */
[----:B------:R-:W-:Y:S01]  /*06a0*/  FADD R45, R29, R45 ;  /* 0x0000002d1d2d7221 */ /* 0x000fe20000000000 */
[----:B------:R-:W-:Y:S02]  /*06b0*/  LOP3.LUT R59, R28, 0x300, RZ, 0xfc, !PT ;  /* 0x000003001c3b7812 */ /* 0x000fe400078efcff */
[----:B------:R-:W-:Y:S01]  /*06c0*/  SHF.R.U32.HI R29, RZ, 0x2, R49 ;  /* 0x00000002ff1d7819 */ /* 0x000fe20000011631 */
[----:B------:R-:W-:Y:S01]  /*06d0*/  FADD R34, R30, R34 ;  /* 0x000000221e227221 */ /* 0x000fe20000000000 */
[----:B------:R-:W-:Y:S01]  /*06e0*/  FADD R35, R31, R35 ;  /* 0x000000231f237221 */ /* 0x000fe20000000000 */
[----:B------:R-:W-:-:S02]  /*06f0*/  LEA.HI R60, R59, UR4, RZ, 0x1c ;  /* 0x000000043b3c7c11 */ /* 0x000fc4000f8fe0ff */
[----:B------:R-:W-:Y:S01]  /*0700*/  SGXT.U32 R29, R29, 0x6 ;  /* 0x000000061d1d781a */ /* 0x000fe20000000000 */
[C---:B------:R-:W-:Y:S01]  /*0710*/  FADD R39, R31.reuse, R39 ;  /* 0x000000271f277221 */ /* 0x040fe20000000000 */
[----:B-----5:R-:W-:Y:S01]  /*0720*/  FFMA R59, R32, R4, R20 ;  /* 0x00000004203b7223 */ /* 0x020fe20000000014 */
[----:B------:R0:W-:Y:S01]  /*0730*/  @!P0 STG.E.128 desc[UR6][R54.64], R32 ;  /* 0x0000002036008986 */ /* 0x0001e2000c101d06 */
[C---:B------:R-:W-:Y:S01]  /*0740*/  FADD R43, R31.reuse, R43 ;  /* 0x0000002b1f2b7221 */ /* 0x040fe20000000000 */
[----:B------:R-:W-:Y:S01]  /*0750*/  FADD R47, R31, R47 ;  /* 0x0000002f1f2f7221 */ /* 0x000fe20000000000 */
[----:B------:R-:W-:Y:S01]  /*0760*/  FADD R31, R8, R59 ;  /* 0x0000003b081f7221 */ /* 0x000fe20000000000 */
[----:B------:R-:W-:Y:S01]  /*0770*/  FFMA R8, R33, R5, R21 ;  /* 0x0000000521087223 */ /* 0x000fe20000000015 */
[----:B------:R-:W-:Y:S01]  /*0780*/  LOP3.LUT R58, R28, 0x200, RZ, 0xfc, !PT ;  /* 0x000002001c3a7812 */ /* 0x000fe200078efcff */
[C---:B------:R-:W-:Y:S01]  /*0790*/  FADD R38, R30.reuse, R38 ;  /* 0x000000261e267221 */ /* 0x040fe20000000000 */
[C---:B------:R-:W-:Y:S01]  /*07a0*/  FADD R42, R30.reuse, R42 ;  /* 0x0000002a1e2a7221 */ /* 0x040fe20000000000 */
[----:B------:R-:W-:Y:S01]  /*07b0*/  FADD R46, R30, R46 ;  /* 0x0000002e1e2e7221 */ /* 0x000fe20000000000 */
[----:B------:R-:W-:Y:S01]  /*07c0*/  FFMA R30, R35, R7, R23 ;  /* 0x00000007231e7223 */ /* 0x000fe20000000017 */
[----:B------:R-:W-:Y:S01]  /*07d0*/  FADD R8, R9, R8 ;  /* 0x0000000809087221 */ /* 0x000fe20000000000 */
[----:B------:R-:W-:-:S02]  /*07e0*/  LEA.HI R58, R58, UR4, RZ, 0x1c ;  /* 0x000000043a3a7c11 */ /* 0x000fc4000f8fe0ff */
[----:B0-----:R-:W-:Y:S01]  /*07f0*/  LOP3.LUT R55, R28, R29, RZ, 0xfc, !PT ;  /* 0x0000001d1c377212 */ /* 0x001fe200078efcff */
[----:B------:R-:W-:Y:S01]  /*0800*/  FFMA R33, R34, R6, R22 ;  /* 0x0000000622217223 */ /* 0x000fe20000000016 */
[C---:B------:R-:W-:Y:S02]  /*0810*/  LOP3.LUT R29, R28.reuse, 0x100, RZ, 0xfc, !PT ;  /* 0x000001001c1d7812 */ /* 0x040fe400078efcff */
[----:B------:R-:W-:Y:S01]  /*0820*/  LEA.HI R28, R28, UR4, RZ, 0x1c ;  /* 0x000000041c1c7c11 */ /* 0x000fe2000f8fe0ff */
[----:B------:R-:W-:Y:S01]  /*0830*/  FADD R9, R10, R33 ;  /* 0x000000210a097221 */ /* 0x000fe20000000000 */
[----:B------:R-:W-:Y:S01]  /*0840*/  LEA.HI R54, R29, UR4, RZ, 0x1c ;  /* 0x000000041d367c11 */ /* 0x000fe2000f8fe0ff */
[----:B------:R-:W-:Y:S01]  /*0850*/  FADD R10, R11, R30 ;  /* 0x0000001e0b0a7221 */ /* 0x000fe20000000000 */
[-C--:B------:R-:W-:Y:S01]  /*0860*/  FFMA R11, R36, R4.reuse, R20 ;  /* 0x00000004240b7223 */ /* 0x080fe20000000014 */
[C---:B------:R-:W-:Y:S02]  /*0870*/  IMAD R28, R55.reuse, 0x4, R28 ;  /* 0x00000004371c7824 */ /* 0x040fe400078e021c */
[-CC-:B------:R-:W-:Y:S01]  /*0880*/  FFMA R33, R40, R4.reuse, R20.reuse ;  /* 0x0000000428217223 */ /* 0x180fe20000000014 */
[----:B------:R-:W-:Y:S01]  /*0890*/  FFMA R35, R44, R4, R20 ;  /* 0x000000042c237223 */ /* 0x000fe20000000014 */
[----:B------:R-:W-:Y:S01]  /*08a0*/  LEA R29, R55, R54, 0x2 ;  /* 0x00000036371d7211 */ /* 0x000fe200078e10ff */
[-CC-:B------:R-:W-:Y:S01]  /*08b0*/  FFMA R20, R37, R5.reuse, R21.reuse ;  /* 0x0000000525147223 */ /* 0x180fe20000000015 */
[-CC-:B------:R-:W-:Y:S01]  /*08c0*/  FFMA R4, R41, R5.reuse, R21.reuse ;  /* 0x0000000529047223 */ /* 0x180fe20000000015 */
[----:B------:R-:W-:Y:S01]  /*08d0*/  FFMA R30, R45, R5, R21 ;  /* 0x000000052d1e7223 */ /* 0x000fe20000000015 */
[C---:B------:R-:W-:Y:S01]  /*08e0*/  LEA R54, R55.reuse, R58, 0x2 ;  /* 0x0000003a37367211 */ /* 0x040fe200078e10ff */
[-CC-:B------:R-:W-:Y:S01]  /*08f0*/  FFMA R59, R38, R6.reuse, R22.reuse ;  /* 0x00000006263b7223 */ /* 0x180fe20000000016 */
[-CC-:B------:R-:W-:Y:S01]  /*0900*/  FFMA R5, R42, R6.reuse, R22.reuse ;  /* 0x000000062a057223 */ /* 0x180fe20000000016 */
[----:B------:R-:W-:Y:S01]  /*0910*/  FFMA R21, R46, R6, R22 ;  /* 0x000000062e157223 */ /* 0x000fe20000000016 */
[----:B------:R-:W-:-:S02]  /*0920*/  IMAD R55, R55, 0x4, R60 ;  /* 0x0000000437377824 */ /* 0x000fc400078e023c */
[-C--:B------:R-:W-:Y:S01]  /*0930*/  FFMA R6, R39, R7.reuse, R23 ;  /* 0x0000000727067223 */ /* 0x080fe20000000017 */
[----:B------:R-:W-:Y:S01]  /*0940*/  FADD R11, R12, R11 ;  /* 0x0000000b0c0b7221 */ /* 0x000fe20000000000 */
[----:B------:R-:W-:Y:S01]  /*0950*/  FADD R20, R13, R20 ;  /* 0x000000140d147221 */ /* 0x000fe20000000000 */
[----:B------:R-:W-:Y:S01]  /*0960*/  STS [R28], R31 ;  /* 0x0000001f1c007388 */ /* 0x000fe20000000800 */
[----:B------:R-:W-:Y:S01]  /*0970*/  FADD R59, R14, R59 ;  /* 0x0000003b0e3b7221 */ /* 0x000fe20000000000 */
[----:B------:R-:W-:Y:S01]  /*0980*/  FFMA R22, R43, R7, R23 ;  /* 0x000000072b167223 */ /* 0x000fe20000000017 */
[----:B------:R-:W-:Y:S01]  /*0990*/  FADD R12, R15, R6 ;  /* 0x000000060f0c7221 */ /* 0x000fe20000000000 */
[----:B------:R0:W-:Y:S01]  /*09a0*/  STS [R29+0x400], R8 ;  /* 0x000400081d007388 */ /* 0x0001e20000000800 */
[----:B------:R-:W-:Y:S01]  /*09b0*/  FADD R33, R16, R33 ;  /* 0x0000002110217221 */ /* 0x000fe20000000000 */
[----:B------:R-:W-:Y:S02]  /*09c0*/  FADD R14, R17, R4 ;  /* 0x00000004110e7221 */ /* 0x000fe40000000000 */
[----:B------:R1:W-:Y:S01]  /*09d0*/  STS [R54+0x800], R9 ;  /* 0x0008000936007388 */ /* 0x0003e20000000800 */
[----:B------:R-:W-:-:S03]  /*09e0*/  FADD R13, R18, R5 ;  /* 0x00000005120d7221 */ /* 0x000fc60000000000 */
[----:B------:R-:W-:Y:S01]  /*09f0*/  STS [R55+0xc00], R10 ;  /* 0x000c000a37007388 */ /* 0x000fe20000000800 */
[----:B------:R-:W-:Y:S01]  /*0a00*/  FFMA R32, R47, R7, R23 ;  /* 0x000000072f207223 */ /* 0x000fe20000000017 */
[----:B------:R-:W-:Y:S02]  /*0a10*/  FADD R22, R19, R22 ;  /* 0x0000001613167221 */ /* 0x000fe40000000000 */
[----:B------:R-:W-:Y:S01]  /*0a20*/  STS [R28+0x100], R11 ;  /* 0x0001000b1c007388 */ /* 0x000fe20000000800 */
[----:B------:R-:W-:-:S03]  /*0a30*/  FADD R35, R24, R35 ;  /* 0x0000002318237221 */ /* 0x000fc60000000000 */
[----:B------:R-:W-:Y:S01]  /*0a40*/  STS [R29+0x500], R20 ;  /* 0x000500141d007388 */ /* 0x000fe20000000800 */
[----:B------:R-:W-:-:S03]  /*0a50*/  FADD R30, R25, R30 ;  /* 0x0000001e191e7221 */ /* 0x000fc60000000000 */
[----:B------:R-:W-:Y:S01]  /*0a60*/  STS [R54+0x900], R59 ;  /* 0x0009003b36007388 */ /* 0x000fe20000000800 */
[----:B------:R-:W-:-:S03]  /*0a70*/  FADD R21, R26, R21 ;  /* 0x000000151a157221 */ /* 0x000fc60000000000 */
[----:B------:R2:W-:Y:S01]  /*0a80*/  STS [R55+0xd00], R12 ;  /* 0x000d000c37007388 */ /* 0x0005e20000000800 */
[----:B------:R-:W-:Y:S01]  /*0a90*/  FADD R32, R27, R32 ;  /* 0x000000201b207221 */ /* 0x000fe20000000000 */
[----:B------:R-:W-:Y:S02]  /*0aa0*/  SHF.L.U32 R16, R49, 0x2, RZ ;  /* 0x0000000231107819 */ /* 0x000fe400000006ff */
[----:B------:R-:W-:Y:S04]  /*0ab0*/  STS [R28+0x200], R33 ;  /* 0x000200211c007388 */ /* 0x000fe80000000800 */
[----:B------:R-:W-:Y:S04]  /*0ac0*/  STS [R29+0x600], R14 ;  /* 0x0006000e1d007388 */ /* 0x000fe80000000800 */
[----:B------:R-:W-:Y:S01]  /*0ad0*/  STS [R54+0xa00], R13 ;  /* 0x000a000d36007388 */ /* 0x000fe20000000800 */
[----:B------:R-:W-:-:S03]  /*0ae0*/  LOP3.LUT R16, R16, 0x3fc, RZ, 0xc0, !PT ;  /* 0x000003fc10107812 */ /* 0x000fc600078ec0ff */
[----:B------:R3:W-:Y:S04]  /*0af0*/  STS [R55+0xe00], R22 ;  /* 0x000e001637007388 */ /* 0x0007e80000000800 */
[----:B------:R-:W-:Y:S04]  /*0b00*/  STS [R28+0x300], R35 ;  /* 0x000300231c007388 */ /* 0x000fe80000000800 */
[----:B------:R-:W-:Y:S04]  /*0b10*/  @!P0 STG.E.128 desc[UR6][R56.64], R36 ;  /* 0x0000002438008986 */ /* 0x000fe8000c101d06 */
[----:B------:R-:W-:Y:S04]  /*0b20*/  STS [R29+0x700], R30 ;  /* 0x0007001e1d007388 */ /* 0x000fe80000000800 */
[----:B------:R-:W-:Y:S04]  /*0b30*/  @!P0 STG.E.128 desc[UR6][R52.64], R40 ;  /* 0x0000002834008986 */ /* 0x000fe8000c101d06 */
[----:B------:R4:W-:Y:S01]  /*0b40*/  STS [R54+0xb00], R21 ;  /* 0x000b001536007388 */ /* 0x0009e20000000800 */
[----:B------:R-:W-:-:S03]  /*0b50*/  LOP3.LUT R4, R16, 0x400, RZ, 0xfc, !PT ;  /* 0x0000040010047812 */ /* 0x000fc600078efcff */
[----:B------:R-:W-:Y:S04]  /*0b60*/  @!P0 STG.E.128 desc[UR6][R50.64], R44 ;  /* 0x0000002c32008986 */ /* 0x000fe8000c101d06 */
[----:B------:R-:W-:Y:S01]  /*0b70*/  STS [R55+0xf00], R32 ;  /* 0x000f002037007388 */ /* 0x000fe20000000800 */
[----:B------:R-:W-:Y:S02]  /*0b80*/  LOP3.LUT R6, R16, 0x800, RZ, 0xfc, !PT ;  /* 0x0000080010067812 */ /* 0x000fe400078efcff */
[----:B------:R-:W-:Y:S02]  /*0b90*/  SHF.R.U32.HI R49, RZ, 0x2, R49 ;  /* 0x00000002ff317819 */ /* 0x000fe40000011631 */
[----:B------:R-:W-:Y:S02]  /*0ba0*/  SHF.R.U32.HI R5, RZ, 0x4, R4 ;  /* 0x00000004ff057819 */ /* 0x000fe40000011604 */
[----:B------:R-:W-:-:S02]  /*0bb0*/  SHF.R.U32.HI R7, RZ, 0x4, R6 ;  /* 0x00000004ff077819 */ /* 0x000fc40000011606 */
[----:B------:R-:W-:Y:S02]  /*0bc0*/  LOP3.LUT R4, R49, 0x30, RZ, 0xc0, !PT ;  /* 0x0000003031047812 */ /* 0x000fe400078ec0ff */
[----:B------:R-:W-:Y:S02]  /*0bd0*/  LOP3.LUT R6, R5, 0x70, RZ, 0xc0, !PT ;  /* 0x0000007005067812 */ /* 0x000fe400078ec0ff */
[----:B0-----:R-:W-:Y:S02]  /*0be0*/  LOP3.LUT R8, R7, 0xb0, RZ, 0xc0, !PT ;  /* 0x000000b007087812 */ /* 0x001fe400078ec0ff */
[----:B------:R-:W-:Y:S01]  /*0bf0*/  IADD3 R5, R4, UR4, RZ ;  /* 0x0000000404057c10 */ /* 0x000fe2000fffe0ff */
[----:B------:R-:W-:Y:S01]  /*0c00*/  VIADD R7, R6, UR4 ;  /* 0x0000000406077c36 */ /* 0x000fe20008000000 */
[----:B-1----:R-:W-:Y:S02]  /*0c10*/  IADD3 R9, R8, UR4, RZ ;  /* 0x0000000408097c10 */ /* 0x002fe4000fffe0ff */
[C---:B------:R-:W-:Y:S01]  /*0c20*/  LEA R5, R16.reuse, R5, 0x2 ;  /* 0x0000000510057211 */ /* 0x040fe200078e10ff */
[C---:B------:R-:W-:Y:S01]  /*0c30*/  IMAD R8, R16.reuse, 0x4, R7 ;  /* 0x0000000410087824 */ /* 0x040fe200078e0207 */
[----:B------:R-:W-:Y:S01]  /*0c40*/  BAR.SYNC.DEFER_BLOCKING 0x0 ;  /* 0x0000000000007b1d */ /* 0x000fe20000010000 */
[----:B--2---:R-:W-:-:S02]  /*0c50*/  LEA R12, R16, R9, 0x2 ;  /* 0x00000009100c7211 */ /* 0x004fc400078e10ff */
[--C-:B------:R-:W-:Y:S02]  /*0c60*/  SHF.R.S32.HI R18, RZ, 0x17, R2.reuse ;  /* 0x00000017ff127819 */ /* 0x100fe40000011402 */
[----:B------:R-:W-:Y:S02]  /*0c70*/  PRMT R17, R3, 0x6540, R2 ;  /* 0x0000654003117816 */ /* 0x000fe40000000002 */
[----:B------:R-:W-:Y:S02]  /*0c80*/  SGXT R2, R18, 0x1 ;  /* 0x000000011202781a */ /* 0x000fe40000000200 */
[----:B------:R-:W-:Y:S02]  /*0c90*/  SHF.R.U32.HI R19, RZ, 0x6, R48 ;  /* 0x00000006ff137819 */ /* 0x000fe40000011630 */
[----:B------:R-:W-:Y:S02]  /*0ca0*/  LEA.HI R18, R2, R17, RZ, 0xa ;  /* 0x0000001102127211 */ /* 0x000fe400078f50ff */
[----:B------:R-:W0:Y:S01]  /*0cb0*/  LDC.64 R2, c[0x0][0x248] ;  /* 0x00009200ff027b82 */ /* 0x000e220000000a00 */
[----:B------:R-:W1:Y:S04]  /*0cc0*/  LDS.128 R4, [R5] ;  /* 0x0000000005047984 */ /* 0x000e680000000c00 */
[----:B------:R-:W2:Y:S04]  /*0cd0*/  LDS.128 R8, [R8+0x1000] ;  /* 0x0010000008087984 */ /* 0x000ea80000000c00 */
[----:B------:R-:W5:Y:S01]  /*0ce0*/  LDS.128 R12, [R12+0x2000] ;  /* 0x002000000c0c7984 */ /* 0x000f620000000c00 */
[----:B------:R-:W-:-:S02]  /*0cf0*/  SHF.L.U32 R20, R18, 0x7, RZ ;  /* 0x0000000712147819 */ /* 0x000fc400000006ff */
[----:B------:R-:W-:Y:S02]  /*0d00*/  SGXT.U32 R19, R19, 0x2 ;  /* 0x000000021313781a */ /* 0x000fe40000000000 */
[----:B------:R-:W-:Y:S02]  /*0d10*/  LOP3.LUT R18, R18, 0xfffffc00, RZ, 0xc0, !PT ;  /* 0xfffffc0012127812 */ /* 0x000fe400078ec0ff */
[----:B------:R-:W-:Y:S02]  /*0d20*/  LOP3.LUT R20, R20, 0xfffe0000, RZ, 0xc0, !PT ;  /* 0xfffe000014147812 */ /* 0x000fe400078ec0ff */
[----:B------:R-:W-:Y:S02]  /*0d30*/  LOP3.LUT R0, R0, R19, RZ, 0xfc, !PT ;  /* 0x0000001300007212 */ /* 0x000fe400078efcff */
[----:B------:R-:W-:Y:S02]  /*0d40*/  LOP3.LUT R19, R16, 0xc00, RZ, 0xfc, !PT ;  /* 0x00000c0010137812 */ /* 0x000fe400078efcff */
[----:B------:R-:W-:-:S02]  /*0d50*/  IADD3 R25, R20, R17, -R18 ;  /* 0x0000001114197210 */ /* 0x000fc40007ffe812 */
[C---:B------:R-:W-:Y:S02]  /*0d60*/  LOP3.LUT R17, R0.reuse, 0x4, RZ, 0xfc, !PT ;  /* 0x0000000400117812 */ /* 0x040fe400078efcff */
[C---:B------:R-:W-:Y:S02]  /*0d70*/  LOP3.LUT R18, R0.reuse, 0x8, RZ, 0xfc, !PT ;  /* 0x0000000800127812 */ /* 0x040fe400078efcff */
[----:B------:R-:W-:Y:S02]  /*0d80*/  SHF.R.U32.HI R19, RZ, 0x4, R19 ;  /* 0x00000004ff137819 */ /* 0x000fe40000011613 */
[C---:B---3--:R-:W-:Y:S02]  /*0d90*/  LOP3.LUT R22, R0.reuse, 0xc, RZ, 0xfc, !PT ;  /* 0x0000000c00167812 */ /* 0x048fe400078efcff */
[----:B------:R-:W-:Y:S02]  /*0da0*/  ISETP.GE.AND P1, PT, R0, 0x80, PT ;  /* 0x000000800000780c */ /* 0x000fe40003f26270 */
[----:B------:R-:W-:-:S02]  /*0db0*/  ISETP.GE.AND P2, PT, R17, 0x80, PT ;  /* 0x000000801100780c */ /* 0x000fc40003f46270 */
[----:B------:R-:W-:Y:S02]  /*0dc0*/  ISETP.GE.AND P3, PT, R18, 0x80, PT ;  /* 0x000000801200780c */ /* 0x000fe40003f66270 */
[----:B------:R-:W-:Y:S01]  /*0dd0*/  LOP3.LUT R20, R19, 0xf0, RZ, 0xc0, !PT ;  /* 0x000000f013147812 */ /* 0x000fe200078ec0ff */
[----:B------:R-:W-:Y:S01]  /*0de0*/  IMAD R19, R0, 0x400, R25 ;  /* 0x0000040000137824 */ /* 0x000fe200078e0219 */
[----:B------:R-:W-:Y:S02]  /*0df0*/  ISETP.GE.AND P0, PT, R22, 0x80, PT ;  /* 0x000000801600780c */ /* 0x000fe40003f06270 */
[-C--:B----4-:R-:W-:Y:S02]  /*0e00*/  LEA R21, R17, R25.reuse, 0xa ;  /* 0x0000001911157211 */ /* 0x090fe400078e50ff */
[----:B------:R-:W-:Y:S01]  /*0e10*/  LEA R23, R18, R25, 0xa ;  /* 0x0000001912177211 */ /* 0x000fe200078e50ff */
[----:B------:R-:W-:Y:S02]  /*0e20*/  VIADD R17, R20, UR4 ;  /* 0x0000000414117c36 */ /* 0x000fe40008000000 */
[----:B0-----:R-:W-:-:S04]  /*0e30*/  IMAD.WIDE R18, R19, 0x4, R2 ;  /* 0x0000000413127825 */ /* 0x001fc800078e0202 */
[--C-:B------:R-:W-:Y:S01]  /*0e40*/  IMAD.WIDE R20, R21, 0x4, R2.reuse ;  /* 0x0000000415147825 */ /* 0x100fe200078e0202 */
[----:B-1----:R0:W-:Y:S03]  /*0e50*/  @!P1 STG.E.128 desc[UR6][R18.64], R4 ;  /* 0x0000000412009986 */ /* 0x0021e6000c101d06 */
[----:B------:R-:W-:Y:S01]  /*0e60*/  IMAD.WIDE R22, R23, 0x4, R2 ;  /* 0x0000000417167825 */ /* 0x000fe200078e0202 */
[----:B--2---:R0:W-:Y:S01]  /*0e70*/  @!P2 STG.E.128 desc[UR6][R20.64], R8 ;  /* 0x000000081400a986 */ /* 0x0041e2000c101d06 */
[----:B------:R-:W-:-:S03]  /*0e80*/  LEA R17, R16, R17, 0x2 ;  /* 0x0000001110117211 */ /* 0x000fc600078e10ff */
[----:B-----5:R0:W-:Y:S02]  /*0e90*/  @!P3 STG.E.128 desc[UR6][R22.64], R12 ;  /* 0x0000000c1600b986 */ /* 0x0201e4000c101d06 */
[----:B0-----:R-:W-:Y:S05]  /*0ea0*/  @P0 EXIT ;  /* 0x000000000000094d */ /* 0x001fea0003800000 */
[----:B0-----:R-:W0:Y:S01]  /*0eb0*/  LDS.128 R16, [R17+0x3000] ;  /* 0x0030000011107984 */ /* 0x001e220000000c00 */
[----:B------:R-:W-:-:S04]  /*0ec0*/  LOP3.LUT R0, R0, 0xc, RZ, 0xfc, !PT ;  /* 0x0000000c00007812 */ /* 0x000fc800078efcff */
[----:B------:R-:W-:-:S05]  /*0ed0*/  LEA R25, R0, R25, 0xa ;  /* 0x0000001900197211 */ /* 0x000fca00078e50ff */
[----:B------:R-:W-:-:S05]  /*0ee0*/  IMAD.WIDE R2, R25, 0x4, R2 ;  /* 0x0000000419027825 */ /* 0x000fca00078e0202 */
[----:B0-----:R-:W-:Y:S01]  /*0ef0*/  STG.E.128 desc[UR6][R2.64], R16 ;  /* 0x0000001002007986 */ /* 0x001fe2000c101d06 */
[----:B------:R-:W-:Y:S05]  /*0f00*/  EXIT ;  /* 0x000000000000794d */ /* 0x000fea0003800000 */
.L_x_0:
[----:B------:R-:W-:-:S00]  /*0f10*/  BRA `(.L_x_0) ;  /* 0xfffffffc00fc7947 */ /* 0x000fc0000383ffff */
[----:B------:R-:W-:-:S00]  /*0f20*/  NOP ;  /* 0x0000000000007918 */ /* 0x000fc00000000000 */
        /* <DEDUP_REMOVED lines=13> */
.L_x_1:


//--------------------- .nv.shared.triton_poi_fused_add_convolution_mul_18 --------------------------
	.section	.nv.shared.triton_poi_fused_add_convolution_mul_18,"aw",@nobits
	.sectionflags	@""
	.align	16
	.zero		1024


//--------------------- .nv.constant0.triton_poi_fused_add_convolution_mul_18 --------------------------
	.section	.nv.constant0.triton_poi_fused_add_convolution_mul_18,"a",@progbits
	.sectionflags	@""
	.align	4
.nv.constant0.triton_poi_fused_add_convolution_mul_18:
	.zero		600
